	.headerflags	@"EF_CUDA_TEXMODE_UNIFIED EF_CUDA_64BIT_ADDRESS EF_CUDA_ACCELERATORS EF_CUDA_SM90 EF_CUDA_VIRTUAL_SM(EF_CUDA_SM90)"
	.elftype	@"ET_EXEC"


//--------------------- .nv.info                  --------------------------
	.section	.nv.info,"",@"SHT_CUDA_INFO"
	.align	4


	//----- nvinfo : EIATTR_REGCOUNT
	.align		4
        /*0000*/ 	.byte	0x04, 0x2f
        /*0002*/ 	.short	(.L_1 - .L_0)
	.align		4
.L_0:
        /*0004*/ 	.word	index@(triton_poi_fused_avg_pool2d_1)
        /*0008*/ 	.word	0x00000020


	//----- nvinfo : EIATTR_MIN_STACK_SIZE
	.align		4
.L_1:
        /*000c*/ 	.byte	0x04, 0x12
        /*000e*/ 	.short	(.L_3 - .L_2)
	.align		4
.L_2:
        /*0010*/ 	.word	index@(triton_poi_fused_avg_pool2d_1)
        /*0014*/ 	.word	0x00000000


	//----- nvinfo : EIATTR_FRAME_SIZE
	.align		4
.L_3:
        /*0018*/ 	.byte	0x04, 0x11
        /*001a*/ 	.short	(.L_5 - .L_4)
	.align		4
.L_4:
        /*001c*/ 	.word	index@(triton_poi_fused_avg_pool2d_1)
        /*0020*/ 	.word	0x00000000


	//----- nvinfo : EIATTR_MIN_STACK_SIZE
	.align		4
.L_5:
        /*0024*/ 	.byte	0x04, 0x12
        /*0026*/ 	.short	(.L_7 - .L_6)
	.align		4
.L_6:
        /*0028*/ 	.word	index@(triton_poi_fused_avg_pool2d_1)
        /*002c*/ 	.word	0x00000000
.L_7:


//--------------------- .nv.info.triton_poi_fused_avg_pool2d_1 --------------------------
	.section	.nv.info.triton_poi_fused_avg_pool2d_1,"",@"SHT_CUDA_INFO"
	.sectionflags	@""
	.align	4


	//----- nvinfo : EIATTR_CUDA_API_VERSION
	.align		4
        /*0000*/ 	.byte	0x04, 0x37
        /*0002*/ 	.short	(.L_9 - .L_8)
.L_8:
        /*0004*/ 	.word	0x0000007c


	//----- nvinfo : EIATTR_KPARAM_INFO
	.align		4
.L_9:
        /*0008*/ 	.byte	0x04, 0x17
        /*000a*/ 	.short	(.L_11 - .L_10)
.L_10:
        /*000c*/ 	.word	0x00000000
        /*0010*/ 	.short	0x0002
        /*0012*/ 	.short	0x0010
        /*0014*/ 	.byte	0x00, 0xf0, 0x11, 0x00


	//----- nvinfo : EIATTR_KPARAM_INFO
	.align		4
.L_11:
        /*0018*/ 	.byte	0x04, 0x17
        /*001a*/ 	.short	(.L_13 - .L_12)
.L_12:
        /*001c*/ 	.word	0x00000000
        /*0020*/ 	.short	0x0001
        /*0022*/ 	.short	0x0008
        /*0024*/ 	.byte	0x00, 0xf4, 0x21, 0x00


	//----- nvinfo : EIATTR_KPARAM_INFO
	.align		4
.L_13:
        /*0028*/ 	.byte	0x04, 0x17
        /*002a*/ 	.short	(.L_15 - .L_14)
.L_14:
        /*002c*/ 	.word	0x00000000
        /*0030*/ 	.short	0x0000
        /*0032*/ 	.short	0x0000
        /*0034*/ 	.byte	0x00, 0xf4, 0x21, 0x00


	//----- nvinfo : EIATTR_SPARSE_MMA_MASK
	.align		4
.L_15:
        /*0038*/ 	.byte	0x03, 0x50
        /*003a*/ 	.short	0x0000


	//----- nvinfo : EIATTR_MAXREG_COUNT
	.align		4
        /*003c*/ 	.byte	0x03, 0x1b
        /*003e*/ 	.short	0x00ff


	//----- nvinfo : EIATTR_EXIT_INSTR_OFFSETS
	.align		4
        /*0040*/ 	.byte	0x04, 0x1c
        /*0042*/ 	.short	(.L_17 - .L_16)


	//   ....[0]....
.L_16:
        /*0044*/ 	.word	0x00000c20


	//   ....[1]....
        /*0048*/ 	.word	0x00000c40


	//----- nvinfo : EIATTR_REQNTID
	.align		4
.L_17:
        /*004c*/ 	.byte	0x04, 0x10
        /*004e*/ 	.short	(.L_19 - .L_18)
.L_18:
        /*0050*/ 	.word	0x00000080
        /*0054*/ 	.word	0x00000001
        /*0058*/ 	.word	0x00000001


	//----- nvinfo : EIATTR_CBANK_PARAM_SIZE
	.align		4
.L_19:
        /*005c*/ 	.byte	0x03, 0x19
        /*005e*/ 	.short	0x0014


	//----- nvinfo : EIATTR_PARAM_CBANK
	.align		4
        /*0060*/ 	.byte	0x04, 0x0a
        /*0062*/ 	.short	(.L_21 - .L_20)
	.align		4
.L_20:
        /*0064*/ 	.word	index@(.nv.constant0.triton_poi_fused_avg_pool2d_1)
        /*0068*/ 	.short	0x0210
        /*006a*/ 	.short	0x0014


	//----- nvinfo : EIATTR_SW_WAR
	.align		4
.L_21:
        /*006c*/ 	.byte	0x04, 0x36
        /*006e*/ 	.short	(.L_23 - .L_22)
.L_22:
        /*0070*/ 	.word	0x00000008
.L_23:


//--------------------- .nv.callgraph             --------------------------
	.section	.nv.callgraph,"",@"SHT_CUDA_CALLGRAPH"
	.align	4
	.sectionentsize	8
	.align		4
        /*0000*/ 	.word	0x00000000
	.align		4
        /*0004*/ 	.word	0xffffffff
	.align		4
        /*0008*/ 	.word	0x00000000
	.align		4
        /*000c*/ 	.word	0xfffffffe
	.align		4
        /*0010*/ 	.word	0x00000000
	.align		4
        /*0014*/ 	.word	0xfffffffd
	.align		4
        /*0018*/ 	.word	0x00000000
	.align		4
        /*001c*/ 	.word	0xfffffffc


//--------------------- .text.triton_poi_fused_avg_pool2d_1 --------------------------
	.section	.text.triton_poi_fused_avg_pool2d_1,"ax",@progbits
	.align	128
        .global         triton_poi_fused_avg_pool2d_1
        .type           triton_poi_fused_avg_pool2d_1,@function
        .size           triton_poi_fused_avg_pool2d_1,(.L_x_1 - triton_poi_fused_avg_pool2d_1)
        .other          triton_poi_fused_avg_pool2d_1,@"STO_CUDA_ENTRY STV_DEFAULT"
triton_poi_fused_avg_pool2d_1:
.text.triton_poi_fused_avg_pool2d_1:
[----:B------:R-:W0:Y:S01]  /*0000*/  LDC R1, c[0x0][0x28] ;  /* 0x00000a00ff017b82 */ /* 0x000e220000000800 */
[----:B------:R-:W1:Y:S07]  /*0010*/  S2R R0, SR_TID.X ;  /* 0x0000000000007919 */ /* 0x000e6e0000002100 */
[----:B------:R-:W2:Y:S01]  /*0020*/  LDC.64 R14, c[0x0][0x210] ;  /* 0x00008400ff0e7b82 */ /* 0x000ea20000000a00 */
[----:B------:R-:W-:Y:S01]  /*0030*/  HFMA2.MMA R29, -RZ, RZ, 0, 0 ;  /* 0x00000000ff1d7435 */ /* 0x000fe200000001ff */
[----:B------:R-:W-:Y:S01]  /*0040*/  ULDC.64 UR6, c[0x0][0x208] ;  /* 0x0000820000067ab9 */ /* 0x000fe20000000a00 */
[----:B------:R-:W3:Y:S01]  /*0050*/  S2R R5, SR_CTAID.X ;  /* 0x0000000000057919 */ /* 0x000ee20000002500 */
[----:B-1----:R-:W-:Y:S01]  /*0060*/  IMAD.SHL.U32 R0, R0, 0x2, RZ ;  /* 0x0000000200007824 */ /* 0x002fe200078e00ff */
[----:B---3--:R-:W-:-:S04]  /*0070*/  SHF.R.S32.HI R3, RZ, 0x17, R5 ;  /* 0x00000017ff037819 */ /* 0x008fc80000011405 */
[----:B------:R-:W-:Y:S02]  /*0080*/  LOP3.LUT R0, R0, 0xfe, RZ, 0xc0, !PT ;  /* 0x000000fe00007812 */ /* 0x000fe400078ec0ff */
[----:B------:R-:W-:-:S03]  /*0090*/  SGXT R3, R3, 0x1 ;  /* 0x000000010303781a */ /* 0x000fc60000000200 */
[----:B------:R-:W-:-:S04]  /*00a0*/  IMAD R2, R5, 0x100, R0 ;  /* 0x0000010005027824 */ /* 0x000fc800078e0200 */
[----:B------:R-:W-:Y:S01]  /*00b0*/  IMAD.HI R5, R2, 0x2aaaaaab, RZ ;  /* 0x2aaaaaab02057827 */ /* 0x000fe200078e02ff */
[----:B------:R-:W-:-:S04]  /*00c0*/  LEA.HI R0, R3, R2, RZ, 0x4 ;  /* 0x0000000203007211 */ /* 0x000fc800078f20ff */
[----:B------:R-:W-:Y:S02]  /*00d0*/  SHF.R.S32.HI R26, RZ, 0x4, R0 ;  /* 0x00000004ff1a7819 */ /* 0x000fe40000011400 */
[----:B------:R-:W-:Y:S02]  /*00e0*/  SHF.R.U32.HI R4, RZ, 0x1f, R5 ;  /* 0x0000001fff047819 */ /* 0x000fe40000011605 */
[C---:B------:R-:W-:Y:S01]  /*00f0*/  LEA.HI R8, R26.reuse, R26, RZ, 0x4 ;  /* 0x0000001a1a087211 */ /* 0x040fe200078f20ff */
[----:B------:R-:W-:Y:S01]  /*0100*/  IMAD.HI R6, R26, 0x2aaaaaab, RZ ;  /* 0x2aaaaaab1a067827 */ /* 0x000fe200078e02ff */
[----:B------:R-:W-:Y:S02]  /*0110*/  LEA.HI.SX32 R5, R5, R4, 0x19 ;  /* 0x0000000405057211 */ /* 0x000fe400078fcaff */
[----:B------:R-:W-:Y:S02]  /*0120*/  LOP3.LUT R9, R8, 0xfffffff0, RZ, 0xc0, !PT ;  /* 0xfffffff008097812 */ /* 0x000fe400078ec0ff */
[----:B------:R-:W-:-:S04]  /*0130*/  SHF.R.U32.HI R7, RZ, 0x1f, R6 ;  /* 0x0000001fff077819 */ /* 0x000fc80000011606 */
[----:B------:R-:W-:-:S05]  /*0140*/  LEA.HI R7, R6, R7, RZ, 0x1d ;  /* 0x0000000706077211 */ /* 0x000fca00078fe8ff */
[----:B------:R-:W-:Y:S01]  /*0150*/  IMAD R4, R7, -0x30, R26 ;  /* 0xffffffd007047824 */ /* 0x000fe200078e021a */
[----:B------:R-:W-:Y:S02]  /*0160*/  LOP3.LUT R7, R0, 0xfffffff0, RZ, 0xc0, !PT ;  /* 0xfffffff000077812 */ /* 0x000fe400078ec0ff */
[----:B------:R-:W-:Y:S01]  /*0170*/  IADD3 R26, R26, -R9, RZ ;  /* 0x800000091a1a7210 */ /* 0x000fe20007ffe0ff */
[----:B------:R-:W-:Y:S02]  /*0180*/  IMAD R4, R5, 0x130, R4 ;  /* 0x0000013005047824 */ /* 0x000fe400078e0204 */
[----:B------:R-:W-:Y:S01]  /*0190*/  IMAD.IADD R7, R2, 0x1, -R7 ;  /* 0x0000000102077824 */ /* 0x000fe200078e0a07 */
[----:B------:R-:W-:Y:S01]  /*01a0*/  ISETP.GT.AND P1, PT, R26, RZ, PT ;  /* 0x000000ff1a00720c */ /* 0x000fe20003f24270 */
[----:B------:R-:W-:-:S03]  /*01b0*/  IMAD.SHL.U32 R16, R4, 0x40, RZ ;  /* 0x0000004004107824 */ /* 0x000fc600078e00ff */
[C---:B------:R-:W-:Y:S01]  /*01c0*/  ISETP.GT.AND P3, PT, R7.reuse, RZ, P1 ;  /* 0x000000ff0700720c */ /* 0x040fe20000f64270 */
[----:B------:R-:W-:Y:S01]  /*01d0*/  VIADD R17, R16, 0xffffffdf ;  /* 0xffffffdf10117836 */ /* 0x000fe20000000000 */
[C---:B------:R-:W-:Y:S02]  /*01e0*/  SHF.L.U32 R25, R7.reuse, 0x1, RZ ;  /* 0x0000000107197819 */ /* 0x040fe400000006ff */
[----:B------:R-:W-:Y:S02]  /*01f0*/  ISETP.LT.AND P3, PT, R2, 0xc00, P3 ;  /* 0x00000c000200780c */ /* 0x000fe40001f61270 */
[----:B------:R-:W-:Y:S01]  /*0200*/  ISETP.GT.AND P0, PT, R7, -0x1, P1 ;  /* 0xffffffff0700780c */ /* 0x000fe20000f04270 */
[----:B------:R-:W-:-:S04]  /*0210*/  IMAD.IADD R11, R17, 0x1, R25 ;  /* 0x00000001110b7824 */ /* 0x000fc800078e0219 */
[----:B--2---:R-:W-:-:S06]  /*0220*/  IMAD.WIDE R10, R11, 0x4, R14 ;  /* 0x000000040b0a7825 */ /* 0x004fcc00078e020e */
[----:B------:R1:W2:Y:S01]  /*0230*/  @P3 LDG.E.EL R29, desc[UR6][R10.64] ;  /* 0x000000060a1d3981 */ /* 0x0002a2000c2e1900 */
[----:B------:R-:W-:Y:S01]  /*0240*/  ISETP.LT.AND P0, PT, R2, 0xc00, P0 ;  /* 0x00000c000200780c */ /* 0x000fe20000701270 */
[----:B------:R-:W-:Y:S01]  /*0250*/  IMAD.MOV.U32 R4, RZ, RZ, RZ ;  /* 0x000000ffff047224 */ /* 0x000fe200078e00ff */
[C-C-:B------:R-:W-:Y:S01]  /*0260*/  IADD3 R9, R25.reuse, -0x20, R16.reuse ;  /* 0xffffffe019097810 */ /* 0x140fe20007ffe010 */
[----:B------:R-:W-:Y:S01]  /*0270*/  IMAD.MOV.U32 R27, RZ, RZ, RZ ;  /* 0x000000ffff1b7224 */ /* 0x000fe200078e00ff */
[----:B------:R-:W-:-:S03]  /*0280*/  IADD3 R13, R25, -0x1f, R16 ;  /* 0xffffffe1190d7810 */ /* 0x000fc60007ffe010 */
[----:B------:R-:W-:-:S04]  /*0290*/  IMAD.WIDE R8, R9, 0x4, R14 ;  /* 0x0000000409087825 */ /* 0x000fc800078e020e */
[----:B------:R-:W-:Y:S02]  /*02a0*/  IMAD.WIDE R12, R13, 0x4, R14 ;  /* 0x000000040d0c7825 */ /* 0x000fe400078e020e */
[----:B------:R-:W3:Y:S04]  /*02b0*/  @P0 LDG.E.EL R4, desc[UR6][R8.64] ;  /* 0x0000000608040981 */ /* 0x000ee8000c2e1900 */
[----:B------:R4:W5:Y:S01]  /*02c0*/  @P0 LDG.E.EL R27, desc[UR6][R12.64] ;  /* 0x000000060c1b0981 */ /* 0x000962000c2e1900 */
[----:B------:R-:W-:Y:S01]  /*02d0*/  IADD3 R24, R2, 0x1, RZ ;  /* 0x0000000102187810 */ /* 0x000fe20007ffe0ff */
[----:B------:R-:W-:Y:S01]  /*02e0*/  IMAD.IADD R19, R16, 0x1, R25 ;  /* 0x0000000110137824 */ /* 0x000fe200078e0219 */
[----:B------:R-:W-:Y:S02]  /*02f0*/  ISETP.GE.AND P5, PT, R2, 0xc00, PT ;  /* 0x00000c000200780c */ /* 0x000fe40003fa6270 */
[----:B------:R-:W-:-:S02]  /*0300*/  CS2R R22, SRZ ;  /* 0x0000000000167805 */ /* 0x000fc4000001ff00 */
[C---:B------:R-:W-:Y:S02]  /*0310*/  LOP3.LUT R0, R26.reuse, R7, RZ, 0xfc, !PT ;  /* 0x000000071a007212 */ /* 0x040fe400078efcff */
[----:B------:R-:W-:Y:S02]  /*0320*/  ISETP.GT.AND P4, PT, R26, -0x1, PT ;  /* 0xffffffff1a00780c */ /* 0x000fe40003f84270 */
[----:B------:R-:W-:Y:S02]  /*0330*/  LEA.HI R3, R3, R24, RZ, 0x4 ;  /* 0x0000001803037211 */ /* 0x000fe400078f20ff */
[----:B------:R-:W-:Y:S02]  /*0340*/  ISETP.GT.AND P6, PT, R0, -0x1, !P5 ;  /* 0xffffffff0000780c */ /* 0x000fe40006fc4270 */
[----:B------:R-:W-:Y:S02]  /*0350*/  ISETP.GT.AND P2, PT, R7, RZ, P4 ;  /* 0x000000ff0700720c */ /* 0x000fe40002744270 */
[----:B------:R-:W-:-:S02]  /*0360*/  LOP3.LUT R3, R3, 0xfffffff0, RZ, 0xc0, !PT ;  /* 0xfffffff003037812 */ /* 0x000fc400078ec0ff */
[----:B-1----:R-:W-:Y:S02]  /*0370*/  CS2R R10, SRZ ;  /* 0x00000000000a7805 */ /* 0x002fe4000001ff00 */
[----:B------:R-:W-:Y:S01]  /*0380*/  ISETP.LT.AND P2, PT, R2, 0xc00, P2 ;  /* 0x00000c000200780c */ /* 0x000fe20001741270 */
[----:B------:R-:W-:Y:S01]  /*0390*/  IMAD.WIDE R18, R19, 0x4, R14 ;  /* 0x0000000413127825 */ /* 0x000fe200078e020e */
[----:B------:R-:W-:-:S03]  /*03a0*/  IADD3 R21, R25, -0x1, R16 ;  /* 0xffffffff19157810 */ /* 0x000fc60007ffe010 */
[----:B------:R-:W-:Y:S01]  /*03b0*/  IMAD.IADD R24, R24, 0x1, -R3 ;  /* 0x0000000118187824 */ /* 0x000fe200078e0a03 */
[----:B----4-:R-:W-:Y:S01]  /*03c0*/  IADD3 R13, R25, 0x1, R16 ;  /* 0x00000001190d7810 */ /* 0x010fe20007ffe010 */
[----:B------:R1:W4:Y:S01]  /*03d0*/  @P6 LDG.E.EL R10, desc[UR6][R18.64] ;  /* 0x00000006120a6981 */ /* 0x000322000c2e1900 */
[----:B------:R-:W-:Y:S01]  /*03e0*/  IMAD.WIDE R20, R21, 0x4, R14 ;  /* 0x0000000415147825 */ /* 0x000fe200078e020e */
[----:B------:R-:W-:Y:S02]  /*03f0*/  MOV R6, RZ ;  /* 0x000000ff00067202 */ /* 0x000fe40000000f00 */
[C---:B------:R-:W-:Y:S01]  /*0400*/  ISETP.GT.AND P4, PT, R24.reuse, RZ, P4 ;  /* 0x000000ff1800720c */ /* 0x040fe20002784270 */
[----:B------:R-:W-:Y:S01]  /*0410*/  IMAD R17, R24, 0x2, R17 ;  /* 0x0000000218117824 */ /* 0x000fe200078e0211 */
[----:B------:R1:W4:Y:S01]  /*0420*/  @P2 LDG.E.EL R22, desc[UR6][R20.64] ;  /* 0x0000000614162981 */ /* 0x000322000c2e1900 */
[----:B------:R-:W-:Y:S01]  /*0430*/  IMAD.WIDE R12, R13, 0x4, R14 ;  /* 0x000000040d0c7825 */ /* 0x000fe200078e020e */
[----:B------:R-:W-:-:S03]  /*0440*/  IADD3 R9, R25, 0x1f, R16 ;  /* 0x0000001f19097810 */ /* 0x000fc60007ffe010 */
[----:B-1----:R-:W-:Y:S01]  /*0450*/  VIADD R19, R16, 0xffffffdf ;  /* 0xffffffdf10137836 */ /* 0x002fe20000000000 */
[----:B------:R-:W-:Y:S01]  /*0460*/  ISETP.LT.AND P4, PT, R2, 0xc00, P4 ;  /* 0x00000c000200780c */ /* 0x000fe20002781270 */
[----:B------:R1:W4:Y:S01]  /*0470*/  @P6 LDG.E.EL R6, desc[UR6][R12.64] ;  /* 0x000000060c066981 */ /* 0x000322000c2e1900 */
[----:B------:R-:W-:Y:S01]  /*0480*/  LOP3.LUT R28, R26, R24, RZ, 0xfc, !PT ;  /* 0x000000181a1c7212 */ /* 0x000fe200078efcff */
[--C-:B------:R-:W-:Y:S01]  /*0490*/  IMAD.WIDE R8, R9, 0x4, R14.reuse ;  /* 0x0000000409087825 */ /* 0x100fe200078e020e */
[----:B------:R-:W-:Y:S02]  /*04a0*/  LEA R19, R24, R19, 0x1 ;  /* 0x0000001318137211 */ /* 0x000fe400078e08ff */
[----:B0-----:R-:W-:Y:S01]  /*04b0*/  IADD3 R21, R17, 0x1, RZ ;  /* 0x0000000111157810 */ /* 0x001fe20007ffe0ff */
[----:B------:R-:W-:Y:S01]  /*04c0*/  VIADD R3, R17, 0x2 ;  /* 0x0000000211037836 */ /* 0x000fe20000000000 */
[----:B------:R-:W4:Y:S01]  /*04d0*/  @P2 LDG.E.EL R11, desc[UR6][R8.64] ;  /* 0x00000006080b2981 */ /* 0x000f22000c2e1900 */
[----:B------:R-:W-:Y:S01]  /*04e0*/  VIADD R19, R19, 0x20 ;  /* 0x0000002013137836 */ /* 0x000fe20000000000 */
[----:B-1----:R-:W-:Y:S01]  /*04f0*/  HFMA2.MMA R12, -RZ, RZ, 0, 0 ;  /* 0x00000000ff0c7435 */ /* 0x002fe200000001ff */
[----:B------:R-:W-:-:S04]  /*0500*/  IMAD.WIDE R20, R21, 0x4, R14 ;  /* 0x0000000415147825 */ /* 0x000fc800078e020e */
[----:B------:R-:W-:Y:S02]  /*0510*/  VIADD R13, R17, 0x21 ;  /* 0x00000021110d7836 */ /* 0x000fe40000000000 */
[----:B------:R-:W-:-:S05]  /*0520*/  IMAD.WIDE R18, R19, 0x4, R14 ;  /* 0x0000000413127825 */ /* 0x000fca00078e020e */
[----:B------:R0:W4:Y:S01]  /*0530*/  @P4 LDG.E.EL R12, desc[UR6][R18.64] ;  /* 0x00000006120c4981 */ /* 0x000122000c2e1900 */
[----:B------:R-:W-:Y:S02]  /*0540*/  IMAD.MOV.U32 R0, RZ, RZ, RZ ;  /* 0x000000ffff007224 */ /* 0x000fe400078e00ff */
[----:B0-----:R-:W-:-:S04]  /*0550*/  IMAD.WIDE R18, R17, 0x4, R14 ;  /* 0x0000000411127825 */ /* 0x001fc800078e020e */
[----:B------:R-:W-:-:S04]  /*0560*/  IMAD.WIDE R8, R3, 0x4, R14 ;  /* 0x0000000403087825 */ /* 0x000fc800078e020e */
[----:B------:R-:W-:Y:S01]  /*0570*/  IMAD.MOV.U32 R3, RZ, RZ, RZ ;  /* 0x000000ffff037224 */ /* 0x000fe200078e00ff */
[----:B--2---:R-:W-:Y:S02]  /*0580*/  SEL R29, R29, RZ, P3 ;  /* 0x000000ff1d1d7207 */ /* 0x004fe40001800000 */
[----:B------:R-:W-:-:S04]  /*0590*/  ISETP.GT.AND P3, PT, R24, -0x1, P1 ;  /* 0xffffffff1800780c */ /* 0x000fc80000f64270 */
[----:B------:R-:W-:Y:S02]  /*05a0*/  ISETP.LT.AND P3, PT, R2, 0xc00, P3 ;  /* 0x00000c000200780c */ /* 0x000fe40001f61270 */
[----:B------:R-:W-:-:S04]  /*05b0*/  ISETP.GT.AND P1, PT, R24, RZ, P1 ;  /* 0x000000ff1800720c */ /* 0x000fc80000f24270 */
[----:B------:R-:W-:-:S07]  /*05c0*/  ISETP.LT.AND P1, PT, R2, 0xc00, P1 ;  /* 0x00000c000200780c */ /* 0x000fce0000f21270 */
[----:B------:R0:W2:Y:S01]  /*05d0*/  @P3 LDG.E.EL R23, desc[UR6][R20.64] ;  /* 0x0000000614173981 */ /* 0x0000a2000c2e1900 */
[----:B---3--:R-:W-:Y:S02]  /*05e0*/  SEL R4, R4, RZ, P0 ;  /* 0x000000ff04047207 */ /* 0x008fe40000000000 */
[----:B-----5:R-:W-:Y:S01]  /*05f0*/  SEL R27, R27, RZ, P0 ;  /* 0x000000ff1b1b7207 */ /* 0x020fe20000000000 */
[----:B------:R1:W3:Y:S01]  /*0600*/  @P3 LDG.E.EL R0, desc[UR6][R8.64] ;  /* 0x0000000608003981 */ /* 0x0002e2000c2e1900 */
[----:B0-----:R-:W-:-:S04]  /*0610*/  IMAD.WIDE R20, R13, 0x4, R14 ;  /* 0x000000040d147825 */ /* 0x001fc800078e020e */
[----:B------:R-:W-:Y:S01]  /*0620*/  IMAD.MOV.U32 R13, RZ, RZ, RZ ;  /* 0x000000ffff0d7224 */ /* 0x000fe200078e00ff */
[----:B------:R-:W-:-:S05]  /*0630*/  ISETP.GT.AND P0, PT, R28, -0x1, !P5 ;  /* 0xffffffff1c00780c */ /* 0x000fca0006f04270 */
[----:B------:R0:W5:Y:S01]  /*0640*/  @P1 LDG.E.EL R13, desc[UR6][R18.64] ;  /* 0x00000006120d1981 */ /* 0x000162000c2e1900 */
[----:B-1----:R-:W-:Y:S02]  /*0650*/  IADD3 R8, R17, 0x22, RZ ;  /* 0x0000002211087810 */ /* 0x002fe40007ffe0ff */
[----:B------:R-:W-:Y:S01]  /*0660*/  IADD3 R28, R17, 0x40, RZ ;  /* 0x00000040111c7810 */ /* 0x000fe20007ffe0ff */
[----:B------:R-:W-:-:S04]  /*0670*/  IMAD.MOV.U32 R9, RZ, RZ, RZ ;  /* 0x000000ffff097224 */ /* 0x000fc800078e00ff */
[----:B------:R1:W5:Y:S01]  /*0680*/  @P0 LDG.E.EL R3, desc[UR6][R20.64] ;  /* 0x0000000614030981 */ /* 0x000362000c2e1900 */
[----:B0-----:R-:W-:Y:S01]  /*0690*/  IMAD.WIDE R18, R28, 0x4, R14 ;  /* 0x000000041c127825 */ /* 0x001fe200078e020e */
[----:B------:R-:W-:-:S03]  /*06a0*/  IADD3 R28, R25, 0x20, R16 ;  /* 0x00000020191c7810 */ /* 0x000fc60007ffe010 */
[----:B-1----:R-:W-:-:S04]  /*06b0*/  IMAD.WIDE R20, R8, 0x4, R14 ;  /* 0x0000000408147825 */ /* 0x002fc800078e020e */
[----:B------:R-:W-:Y:S01]  /*06c0*/  IMAD.MOV.U32 R8, RZ, RZ, RZ ;  /* 0x000000ffff087224 */ /* 0x000fe200078e00ff */
[----:B------:R0:W5:Y:S01]  /*06d0*/  @P0 LDG.E.EL R9, desc[UR6][R20.64] ;  /* 0x0000000614090981 */ /* 0x000162000c2e1900 */
[----:B------:R-:W-:-:S04]  /*06e0*/  IADD3 R16, R25, 0x21, R16 ;  /* 0x0000002119107810 */ /* 0x000fc80007ffe010 */
[----:B------:R1:W5:Y:S01]  /*06f0*/  @P4 LDG.E.EL R8, desc[UR6][R18.64] ;  /* 0x0000000612084981 */ /* 0x000362000c2e1900 */
[----:B0-----:R-:W-:Y:S01]  /*0700*/  FADD R20, R29, R4 ;  /* 0x000000041d147221 */ /* 0x001fe20000000000 */
[----:B------:R-:W-:Y:S01]  /*0710*/  VIADD R29, R17, 0x41 ;  /* 0x00000041111d7836 */ /* 0x000fe20000000000 */
[----:B------:R-:W-:Y:S01]  /*0720*/  MOV R4, RZ ;  /* 0x000000ff00047202 */ /* 0x000fe20000000f00 */
[----:B-1----:R-:W-:Y:S01]  /*0730*/  IMAD.WIDE R18, R28, 0x4, R14 ;  /* 0x000000041c127825 */ /* 0x002fe200078e020e */
[----:B------:R-:W-:-:S03]  /*0740*/  HFMA2.MMA R28, -RZ, RZ, 0, 0 ;  /* 0x00000000ff1c7435 */ /* 0x000fc600000001ff */
[----:B------:R-:W-:Y:S01]  /*0750*/  FADD R27, R20, R27 ;  /* 0x0000001b141b7221 */ /* 0x000fe20000000000 */
[--C-:B------:R-:W-:Y:S01]  /*0760*/  IMAD.WIDE R20, R29, 0x4, R14.reuse ;  /* 0x000000041d147825 */ /* 0x100fe200078e020e */
[----:B------:R0:W5:Y:S03]  /*0770*/  @P6 LDG.E.EL R4, desc[UR6][R18.64] ;  /* 0x0000000612046981 */ /* 0x000166000c2e1900 */
[----:B------:R-:W-:Y:S02]  /*0780*/  VIADD R29, R17, 0x42 ;  /* 0x00000042111d7836 */ /* 0x000fe40000000000 */
[--C-:B------:R-:W-:Y:S01]  /*0790*/  IMAD.WIDE R16, R16, 0x4, R14.reuse ;  /* 0x0000000410107825 */ /* 0x100fe200078e020e */
[----:B------:R1:W5:Y:S03]  /*07a0*/  @P0 LDG.E.EL R28, desc[UR6][R20.64] ;  /* 0x00000006141c0981 */ /* 0x000366000c2e1900 */
[----:B------:R-:W-:Y:S01]  /*07b0*/  IMAD.WIDE R14, R29, 0x4, R14 ;  /* 0x000000041d0e7825 */ /* 0x000fe200078e020e */
[----:B------:R-:W-:-:S03]  /*07c0*/  MOV R29, RZ ;  /* 0x000000ff001d7202 */ /* 0x000fc60000000f00 */
[----:B0-----:R-:W-:-:S03]  /*07d0*/  IMAD.MOV.U32 R18, RZ, RZ, RZ ;  /* 0x000000ffff127224 */ /* 0x001fc600078e00ff */
[----:B------:R0:W5:Y:S04]  /*07e0*/  @P6 LDG.E.EL R29, desc[UR6][R16.64] ;  /* 0x00000006101d6981 */ /* 0x000168000c2e1900 */
[----:B------:R4:W5:Y:S01]  /*07f0*/  @P0 LDG.E.EL R18, desc[UR6][R14.64] ;  /* 0x000000060e120981 */ /* 0x000962000c2e1900 */
[----:B------:R-:W-:Y:S01]  /*0800*/  IMAD R7, R7, R26, RZ ;  /* 0x0000001a07077224 */ /* 0x000fe200078e02ff */
[----:B------:R-:W-:Y:S01]  /*0810*/  SHF.L.U32 R19, R26, 0x1, RZ ;  /* 0x000000011a137819 */ /* 0x000fe200000006ff */
[----:B-1----:R-:W-:Y:S01]  /*0820*/  VIADD R20, R25, 0x2 ;  /* 0x0000000219147836 */ /* 0x002fe20000000000 */
[----:B0-----:R-:W-:Y:S02]  /*0830*/  SHF.L.U32 R17, R24, 0x2, RZ ;  /* 0x0000000218117819 */ /* 0x001fe400000006ff */
[----:B----4-:R-:W-:-:S03]  /*0840*/  LEA R15, R7, -R25, 0x2 ;  /* 0x80000019070f7211 */ /* 0x010fc600078e10ff */
[----:B------:R-:W-:Y:S01]  /*0850*/  IMAD R17, R17, R26, 0x5 ;  /* 0x0000000511117424 */ /* 0x000fe200078e021a */
[----:B------:R-:W-:Y:S02]  /*0860*/  LEA R24, R24, 0x2, 0x1 ;  /* 0x0000000218187811 */ /* 0x000fe400078e08ff */
[----:B------:R-:W-:Y:S01]  /*0870*/  IADD3 R21, R15, 0x3, R20 ;  /* 0x000000030f157810 */ /* 0x000fe20007ffe014 */
[----:B------:R-:W-:Y:S01]  /*0880*/  UMOV UR4, 0x2 ;  /* 0x0000000200047882 */ /* 0x000fe20000000000 */
[----:B------:R-:W-:Y:S02]  /*0890*/  SEL R22, R22, RZ, P2 ;  /* 0x000000ff16167207 */ /* 0x000fe40001000000 */
[----:B------:R-:W-:Y:S02]  /*08a0*/  SEL R12, R12, RZ, P4 ;  /* 0x000000ff0c0c7207 */ /* 0x000fe40002000000 */
[----:B------:R-:W-:Y:S01]  /*08b0*/  SEL R11, R11, RZ, P2 ;  /* 0x000000ff0b0b7207 */ /* 0x000fe20001000000 */
[----:B------:R-:W-:Y:S01]  /*08c0*/  FADD R22, R27, R22 ;  /* 0x000000161b167221 */ /* 0x000fe20000000000 */
[----:B------:R-:W-:Y:S01]  /*08d0*/  SEL R6, R6, RZ, P6 ;  /* 0x000000ff06067207 */ /* 0x000fe20003000000 */
[----:B------:R-:W-:-:S04]  /*08e0*/  IMAD R2, R5, -0x300, R2 ;  /* 0xfffffd0005027824 */ /* 0x000fc800078e0202 */
[----:B------:R-:W-:Y:S01]  /*08f0*/  IMAD R5, R5, 0x8300, R2 ;  /* 0x0000830005057824 */ /* 0x000fe200078e0202 */
[----:B--2---:R-:W-:Y:S02]  /*0900*/  SEL R7, R23, RZ, P3 ;  /* 0x000000ff17077207 */ /* 0x004fe40001800000 */
[----:B---3--:R-:W-:Y:S02]  /*0910*/  SEL R14, R0, RZ, P3 ;  /* 0x000000ff000e7207 */ /* 0x008fe40001800000 */
[----:B-----5:R-:W-:Y:S01]  /*0920*/  SEL R25, R13, RZ, P1 ;  /* 0x000000ff0d197207 */ /* 0x020fe20000800000 */
[----:B------:R-:W-:Y:S02]  /*0930*/  IMAD.MOV R13, RZ, RZ, -R19 ;  /* 0x000000ffff0d7224 */ /* 0x000fe400078e0a13 */
[----:B------:R-:W-:Y:S02]  /*0940*/  VIADD R19, R19, 0x2 ;  /* 0x0000000213137836 */ /* 0x000fe40000000000 */
[----:B------:R-:W-:-:S02]  /*0950*/  IMAD R20, R20, R13, R21 ;  /* 0x0000000d14147224 */ /* 0x000fc400078e0215 */
[----:B------:R-:W-:Y:S02]  /*0960*/  IMAD R24, R24, R13, R17 ;  /* 0x0000000d18187224 */ /* 0x000fe400078e0211 */
[----:B------:R-:W-:-:S03]  /*0970*/  IMAD R20, R19, UR4, R20 ;  /* 0x0000000413147c24 */ /* 0x000fc6000f8e0214 */
[----:B------:R-:W-:Y:S01]  /*0980*/  LEA R24, R19, R24, 0x1 ;  /* 0x0000001813187211 */ /* 0x000fe200078e08ff */
[----:B------:R-:W-:Y:S01]  /*0990*/  FADD R7, R25, R7 ;  /* 0x0000000719077221 */ /* 0x000fe20000000000 */
[----:B------:R-:W-:Y:S02]  /*09a0*/  I2FP.F32.S32 R0, R20 ;  /* 0x0000001400007245 */ /* 0x000fe40000201400 */
[----:B------:R-:W-:Y:S02]  /*09b0*/  SEL R13, R10, RZ, P6 ;  /* 0x000000ff0a0d7207 */ /* 0x000fe40003000000 */
[----:B------:R-:W-:Y:S01]  /*09c0*/  I2FP.F32.S32 R10, R24 ;  /* 0x00000018000a7245 */ /* 0x000fe20000201400 */
[----:B------:R-:W-:Y:S01]  /*09d0*/  FADD R7, R7, R14 ;  /* 0x0000000e07077221 */ /* 0x000fe20000000000 */
[----:B------:R-:W-:Y:S02]  /*09e0*/  FSETP.GT.AND P3, PT, |R0|, 8.50705917302346158658e+37, PT ;  /* 0x7e8000000000780b */ /* 0x000fe40003f64200 */
[----:B------:R-:W-:Y:S01]  /*09f0*/  FSETP.GT.AND P2, PT, |R10|, 8.50705917302346158658e+37, PT ;  /* 0x7e8000000a00780b */ /* 0x000fe20003f44200 */
[----:B------:R-:W-:Y:S01]  /*0a00*/  FADD R13, R22, R13 ;  /* 0x0000000d160d7221 */ /* 0x000fe20000000000 */
[----:B------:R-:W-:Y:S01]  /*0a10*/  FSETP.GEU.AND P1, PT, |R0|, 1.175494350822287508e-38, PT ;  /* 0x008000000000780b */ /* 0x000fe20003f2e200 */
[----:B------:R-:W-:Y:S01]  /*0a20*/  FADD R12, R7, R12 ;  /* 0x0000000c070c7221 */ /* 0x000fe20000000000 */
[----:B------:R-:W-:-:S02]  /*0a30*/  SEL R3, R3, RZ, P0 ;  /* 0x000000ff03037207 */ /* 0x000fc40000000000 */
[----:B------:R-:W-:Y:S02]  /*0a40*/  SEL R8, R8, RZ, P4 ;  /* 0x000000ff08087207 */ /* 0x000fe40002000000 */
[----:B------:R-:W-:Y:S01]  /*0a50*/  FSETP.GEU.AND P4, PT, |R10|, 1.175494350822287508e-38, PT ;  /* 0x008000000a00780b */ /* 0x000fe20003f8e200 */
[----:B------:R-:W-:Y:S01]  /*0a60*/  FADD R6, R13, R6 ;  /* 0x000000060d067221 */ /* 0x000fe20000000000 */
[----:B------:R-:W-:Y:S01]  /*0a70*/  SEL R9, R9, RZ, P0 ;  /* 0x000000ff09097207 */ /* 0x000fe20000000000 */
[----:B------:R-:W-:Y:S01]  /*0a80*/  FADD R12, R12, R3 ;  /* 0x000000030c0c7221 */ /* 0x000fe20000000000 */
[----:B------:R-:W-:Y:S01]  /*0a90*/  @P3 FMUL R0, R0, 0.25 ;  /* 0x3e80000000003820 */ /* 0x000fe20000400000 */
[----:B------:R-:W-:Y:S02]  /*0aa0*/  FADD R11, R6, R11 ;  /* 0x0000000b060b7221 */ /* 0x000fe40000000000 */
[----:B------:R-:W-:Y:S01]  /*0ab0*/  FADD R9, R12, R9 ;  /* 0x000000090c097221 */ /* 0x000fe20000000000 */
[----:B------:R-:W0:Y:S01]  /*0ac0*/  LDC.64 R6, c[0x0][0x218] ;  /* 0x00008600ff067b82 */ /* 0x000e220000000a00 */
[----:B------:R-:W-:Y:S01]  /*0ad0*/  @P2 FMUL R10, R10, 0.25 ;  /* 0x3e8000000a0a2820 */ /* 0x000fe20000400000 */
[----:B------:R-:W-:Y:S01]  /*0ae0*/  @!P1 FMUL R0, R0, 16777216 ;  /* 0x4b80000000009820 */ /* 0x000fe20000400000 */
[----:B------:R-:W-:Y:S01]  /*0af0*/  FADD R9, R9, R8 ;  /* 0x0000000809097221 */ /* 0x000fe20000000000 */
[----:B------:R-:W-:Y:S01]  /*0b00*/  SEL R4, R4, RZ, P6 ;  /* 0x000000ff04047207 */ /* 0x000fe20003000000 */
[----:B------:R-:W-:Y:S01]  /*0b10*/  @!P4 FMUL R10, R10, 16777216 ;  /* 0x4b8000000a0ac820 */ /* 0x000fe20000400000 */
[----:B------:R-:W-:-:S03]  /*0b20*/  SEL R28, R28, RZ, P0 ;  /* 0x000000ff1c1c7207 */ /* 0x000fc60000000000 */
[----:B------:R-:W-:Y:S01]  /*0b30*/  FADD R4, R11, R4 ;  /* 0x000000040b047221 */ /* 0x000fe20000000000 */
[----:B------:R-:W1:Y:S01]  /*0b40*/  MUFU.RCP R0, R0 ;  /* 0x0000000000007308 */ /* 0x000e620000001000 */
[----:B------:R-:W-:Y:S01]  /*0b50*/  FADD R11, R9, R28 ;  /* 0x0000001c090b7221 */ /* 0x000fe20000000000 */
[----:B------:R-:W-:-:S06]  /*0b60*/  SEL R29, R29, RZ, P6 ;  /* 0x000000ff1d1d7207 */ /* 0x000fcc0003000000 */
[----:B------:R-:W2:Y:S01]  /*0b70*/  MUFU.RCP R9, R10 ;  /* 0x0000000a00097308 */ /* 0x000ea20000001000 */
[----:B------:R-:W-:Y:S01]  /*0b80*/  SEL R18, R18, RZ, P0 ;  /* 0x000000ff12127207 */ /* 0x000fe20000000000 */
[----:B------:R-:W-:-:S04]  /*0b90*/  FADD R3, R4, R29 ;  /* 0x0000001d04037221 */ /* 0x000fc80000000000 */
[----:B------:R-:W-:Y:S01]  /*0ba0*/  FADD R18, R11, R18 ;  /* 0x000000120b127221 */ /* 0x000fe20000000000 */
[----:B------:R-:W-:-:S03]  /*0bb0*/  @P3 FMUL R3, R3, 0.25 ;  /* 0x3e80000003033820 */ /* 0x000fc60000400000 */
[----:B------:R-:W-:Y:S01]  /*0bc0*/  @P2 FMUL R18, R18, 0.25 ;  /* 0x3e80000012122820 */ /* 0x000fe20000400000 */
[----:B------:R-:W-:-:S03]  /*0bd0*/  @!P1 FMUL R3, R3, 16777216 ;  /* 0x4b80000003039820 */ /* 0x000fc60000400000 */
[----:B------:R-:W-:Y:S01]  /*0be0*/  @!P4 FMUL R18, R18, 16777216 ;  /* 0x4b8000001212c820 */ /* 0x000fe20000400000 */
[----:B0-----:R-:W-:-:S04]  /*0bf0*/  IMAD.WIDE R6, R5, 0x4, R6 ;  /* 0x0000000405067825 */ /* 0x001fc800078e0206 */
[----:B-1----:R-:W-:Y:S01]  /*0c00*/  FMUL R8, R0, R3 ;  /* 0x0000000300087220 */ /* 0x002fe20000400000 */
[----:B--2---:R-:W-:Y:S01]  /*0c10*/  FMUL R9, R9, R18 ;  /* 0x0000001209097220 */ /* 0x004fe20000400000 */
[----:B------:R-:W-:Y:S06]  /*0c20*/  @P5 EXIT ;  /* 0x000000000000594d */ /* 0x000fec0003800000 */
[----:B------:R-:W-:Y:S01]  /*0c30*/  STG.E.64 desc[UR6][R6.64], R8 ;  /* 0x0000000806007986 */ /* 0x000fe2000c101b06 */
[----:B------:R-:W-:Y:S05]  /*0c40*/  EXIT ;  /* 0x000000000000794d */ /* 0x000fea0003800000 */
.L_x_0:
[----:B------:R-:W-:-:S00]  /*0c50*/  BRA `(.L_x_0) ;  /* 0xfffffffc00fc7947 */ /* 0x000fc0000383ffff */
[----:B------:R-:W-:-:S00]  /*0c60*/  NOP ;  /* 0x0000000000007918 */ /* 0x000fc00000000000 */
        /* <DEDUP_REMOVED lines=9> */
.L_x_1:


//--------------------- .nv.constant0.triton_poi_fused_avg_pool2d_1 --------------------------
	.section	.nv.constant0.triton_poi_fused_avg_pool2d_1,"a",@progbits
	.sectionflags	@""
	.align	4
.nv.constant0.triton_poi_fused_avg_pool2d_1:
	.zero		548
